//
// Generated by NVIDIA NVVM Compiler
//
// Compiler Build ID: CL-36424714
// Cuda compilation tools, release 13.0, V13.0.88
// Based on NVVM 20.0.0
//

.version 9.0
.target sm_100
.address_size 64

	// .globl	_Z14sigmoid_kernelPdS_i

.visible .entry _Z14sigmoid_kernelPdS_i(
	.param .u64 .ptr .align 1 _Z14sigmoid_kernelPdS_i_param_0,
	.param .u64 .ptr .align 1 _Z14sigmoid_kernelPdS_i_param_1,
	.param .u32 _Z14sigmoid_kernelPdS_i_param_2
)
{
	.reg .pred 	%p<6>;
	.reg .b32 	%r<26>;
	.reg .b32 	%f<3>;
	.reg .b64 	%rd<9>;
	.reg .b64 	%fd<30>;

	ld.param.u64 	%rd3, [_Z14sigmoid_kernelPdS_i_param_0];
	ld.param.u64 	%rd4, [_Z14sigmoid_kernelPdS_i_param_1];
	ld.param.u32 	%r9, [_Z14sigmoid_kernelPdS_i_param_2];
	mov.u32 	%r10, %ctaid.x;
	mov.u32 	%r1, %ntid.x;
	mov.u32 	%r11, %tid.x;
	mad.lo.s32 	%r25, %r10, %r1, %r11;
	setp.ge.s32 	%p1, %r25, %r9;
	@%p1 bra 	$L__BB0_6;
	mov.u32 	%r12, %nctaid.x;
	mul.lo.s32 	%r3, %r12, %r1;
	cvta.to.global.u64 	%rd1, %rd4;
	cvta.to.global.u64 	%rd2, %rd3;
$L__BB0_2:
	mul.wide.s32 	%rd5, %r25, 8;
	add.s64 	%rd6, %rd1, %rd5;
	ld.global.f64 	%fd1, [%rd6];
	neg.f64 	%fd6, %fd1;
	fma.rn.f64 	%fd7, %fd1, 0dBFF71547652B82FE, 0d4338000000000000;
	{
	.reg .b32 %temp; 
	mov.b64 	{%r5, %temp}, %fd7;
	}
	mov.f64 	%fd8, 0dC338000000000000;
	add.rn.f64 	%fd9, %fd7, %fd8;
	fma.rn.f64 	%fd10, %fd9, 0dBFE62E42FEFA39EF, %fd6;
	fma.rn.f64 	%fd11, %fd9, 0dBC7ABC9E3B39803F, %fd10;
	fma.rn.f64 	%fd12, %fd11, 0d3E5ADE1569CE2BDF, 0d3E928AF3FCA213EA;
	fma.rn.f64 	%fd13, %fd12, %fd11, 0d3EC71DEE62401315;
	fma.rn.f64 	%fd14, %fd13, %fd11, 0d3EFA01997C89EB71;
	fma.rn.f64 	%fd15, %fd14, %fd11, 0d3F2A01A014761F65;
	fma.rn.f64 	%fd16, %fd15, %fd11, 0d3F56C16C1852B7AF;
	fma.rn.f64 	%fd17, %fd16, %fd11, 0d3F81111111122322;
	fma.rn.f64 	%fd18, %fd17, %fd11, 0d3FA55555555502A1;
	fma.rn.f64 	%fd19, %fd18, %fd11, 0d3FC5555555555511;
	fma.rn.f64 	%fd20, %fd19, %fd11, 0d3FE000000000000B;
	fma.rn.f64 	%fd21, %fd20, %fd11, 0d3FF0000000000000;
	fma.rn.f64 	%fd22, %fd21, %fd11, 0d3FF0000000000000;
	{
	.reg .b32 %temp; 
	mov.b64 	{%r6, %temp}, %fd22;
	}
	{
	.reg .b32 %temp; 
	mov.b64 	{%temp, %r7}, %fd22;
	}
	shl.b32 	%r13, %r5, 20;
	add.s32 	%r14, %r13, %r7;
	mov.b64 	%fd29, {%r6, %r14};
	{
	.reg .b32 %temp; 
	mov.b64 	{%temp, %r15}, %fd6;
	}
	mov.b32 	%f2, %r15;
	abs.f32 	%f1, %f2;
	setp.lt.f32 	%p2, %f1, 0f4086232B;
	@%p2 bra 	$L__BB0_5;
	setp.gt.f64 	%p3, %fd1, 0d0000000000000000;
	mov.f64 	%fd23, 0d7FF0000000000000;
	sub.f64 	%fd24, %fd23, %fd1;
	selp.f64 	%fd29, 0d0000000000000000, %fd24, %p3;
	setp.geu.f32 	%p4, %f1, 0f40874800;
	@%p4 bra 	$L__BB0_5;
	shr.u32 	%r16, %r5, 31;
	add.s32 	%r17, %r5, %r16;
	shr.s32 	%r18, %r17, 1;
	shl.b32 	%r19, %r18, 20;
	add.s32 	%r20, %r7, %r19;
	mov.b64 	%fd25, {%r6, %r20};
	sub.s32 	%r21, %r5, %r18;
	shl.b32 	%r22, %r21, 20;
	add.s32 	%r23, %r22, 1072693248;
	mov.b32 	%r24, 0;
	mov.b64 	%fd26, {%r24, %r23};
	mul.f64 	%fd29, %fd26, %fd25;
$L__BB0_5:
	add.f64 	%fd27, %fd29, 0d3FF0000000000000;
	rcp.rn.f64 	%fd28, %fd27;
	add.s64 	%rd8, %rd2, %rd5;
	st.global.f64 	[%rd8], %fd28;
	add.s32 	%r25, %r25, %r3;
	setp.lt.s32 	%p5, %r25, %r9;
	@%p5 bra 	$L__BB0_2;
$L__BB0_6:
	ret;

}
	// .globl	_Z26x_times_one_minus_x_kernelPdS_i
.visible .entry _Z26x_times_one_minus_x_kernelPdS_i(
	.param .u64 .ptr .align 1 _Z26x_times_one_minus_x_kernelPdS_i_param_0,
	.param .u64 .ptr .align 1 _Z26x_times_one_minus_x_kernelPdS_i_param_1,
	.param .u32 _Z26x_times_one_minus_x_kernelPdS_i_param_2
)
{
	.reg .pred 	%p<7>;
	.reg .b32 	%r<31>;
	.reg .b64 	%rd<18>;
	.reg .b64 	%fd<18>;

	ld.param.u64 	%rd3, [_Z26x_times_one_minus_x_kernelPdS_i_param_0];
	ld.param.u64 	%rd4, [_Z26x_times_one_minus_x_kernelPdS_i_param_1];
	ld.param.u32 	%r13, [_Z26x_times_one_minus_x_kernelPdS_i_param_2];
	cvta.to.global.u64 	%rd1, %rd3;
	cvta.to.global.u64 	%rd2, %rd4;
	mov.u32 	%r14, %ctaid.x;
	mov.u32 	%r1, %ntid.x;
	mov.u32 	%r15, %tid.x;
	mad.lo.s32 	%r29, %r14, %r1, %r15;
	setp.ge.s32 	%p1, %r29, %r13;
	@%p1 bra 	$L__BB1_7;
	mov.u32 	%r16, %nctaid.x;
	mul.lo.s32 	%r3, %r16, %r1;
	add.s32 	%r17, %r29, %r3;
	max.s32 	%r18, %r13, %r17;
	setp.lt.s32 	%p2, %r17, %r13;
	selp.u32 	%r19, 1, 0, %p2;
	add.s32 	%r20, %r17, %r19;
	sub.s32 	%r21, %r18, %r20;
	div.u32 	%r22, %r21, %r3;
	add.s32 	%r4, %r22, %r19;
	and.b32  	%r23, %r4, 3;
	setp.eq.s32 	%p3, %r23, 3;
	@%p3 bra 	$L__BB1_4;
	add.s32 	%r24, %r4, 1;
	and.b32  	%r25, %r24, 3;
	neg.s32 	%r27, %r25;
$L__BB1_3:
	.pragma "nounroll";
	mul.wide.s32 	%rd5, %r29, 8;
	add.s64 	%rd6, %rd1, %rd5;
	add.s64 	%rd7, %rd2, %rd5;
	ld.global.f64 	%fd1, [%rd7];
	mov.f64 	%fd2, 0d3FF0000000000000;
	sub.f64 	%fd3, %fd2, %fd1;
	mul.f64 	%fd4, %fd1, %fd3;
	st.global.f64 	[%rd6], %fd4;
	add.s32 	%r29, %r29, %r3;
	add.s32 	%r27, %r27, 1;
	setp.ne.s32 	%p4, %r27, 0;
	@%p4 bra 	$L__BB1_3;
$L__BB1_4:
	setp.lt.u32 	%p5, %r4, 3;
	@%p5 bra 	$L__BB1_7;
	mul.wide.s32 	%rd11, %r3, 8;
	shl.b32 	%r26, %r3, 2;
$L__BB1_6:
	mul.wide.s32 	%rd8, %r29, 8;
	add.s64 	%rd9, %rd2, %rd8;
	ld.global.f64 	%fd5, [%rd9];
	mov.f64 	%fd6, 0d3FF0000000000000;
	sub.f64 	%fd7, %fd6, %fd5;
	mul.f64 	%fd8, %fd5, %fd7;
	add.s64 	%rd10, %rd1, %rd8;
	st.global.f64 	[%rd10], %fd8;
	add.s64 	%rd12, %rd9, %rd11;
	ld.global.f64 	%fd9, [%rd12];
	sub.f64 	%fd10, %fd6, %fd9;
	mul.f64 	%fd11, %fd9, %fd10;
	add.s64 	%rd13, %rd10, %rd11;
	st.global.f64 	[%rd13], %fd11;
	add.s64 	%rd14, %rd12, %rd11;
	ld.global.f64 	%fd12, [%rd14];
	sub.f64 	%fd13, %fd6, %fd12;
	mul.f64 	%fd14, %fd12, %fd13;
	add.s64 	%rd15, %rd13, %rd11;
	st.global.f64 	[%rd15], %fd14;
	add.s64 	%rd16, %rd14, %rd11;
	ld.global.f64 	%fd15, [%rd16];
	sub.f64 	%fd16, %fd6, %fd15;
	mul.f64 	%fd17, %fd15, %fd16;
	add.s64 	%rd17, %rd15, %rd11;
	st.global.f64 	[%rd17], %fd17;
	add.s32 	%r29, %r26, %r29;
	setp.lt.s32 	%p6, %r29, %r13;
	@%p6 bra 	$L__BB1_6;
$L__BB1_7:
	ret;

}
	// .globl	_Z12times_kernelPdS_S_i
.visible .entry _Z12times_kernelPdS_S_i(
	.param .u64 .ptr .align 1 _Z12times_kernelPdS_S_i_param_0,
	.param .u64 .ptr .align 1 _Z12times_kernelPdS_S_i_param_1,
	.param .u64 .ptr .align 1 _Z12times_kernelPdS_S_i_param_2,
	.param .u32 _Z12times_kernelPdS_S_i_param_3
)
{
	.reg .pred 	%p<7>;
	.reg .b32 	%r<31>;
	.reg .b64 	%rd<25>;
	.reg .b64 	%fd<16>;

	ld.param.u64 	%rd4, [_Z12times_kernelPdS_S_i_param_0];
	ld.param.u64 	%rd5, [_Z12times_kernelPdS_S_i_param_1];
	ld.param.u64 	%rd6, [_Z12times_kernelPdS_S_i_param_2];
	ld.param.u32 	%r13, [_Z12times_kernelPdS_S_i_param_3];
	cvta.to.global.u64 	%rd1, %rd4;
	cvta.to.global.u64 	%rd2, %rd6;
	cvta.to.global.u64 	%rd3, %rd5;
	mov.u32 	%r14, %ctaid.x;
	mov.u32 	%r1, %ntid.x;
	mov.u32 	%r15, %tid.x;
	mad.lo.s32 	%r29, %r14, %r1, %r15;
	setp.ge.s32 	%p1, %r29, %r13;
	@%p1 bra 	$L__BB2_7;
	mov.u32 	%r16, %nctaid.x;
	mul.lo.s32 	%r3, %r16, %r1;
	add.s32 	%r17, %r29, %r3;
	max.s32 	%r18, %r13, %r17;
	setp.lt.s32 	%p2, %r17, %r13;
	selp.u32 	%r19, 1, 0, %p2;
	add.s32 	%r20, %r17, %r19;
	sub.s32 	%r21, %r18, %r20;
	div.u32 	%r22, %r21, %r3;
	add.s32 	%r4, %r22, %r19;
	and.b32  	%r23, %r4, 3;
	setp.eq.s32 	%p3, %r23, 3;
	@%p3 bra 	$L__BB2_4;
	add.s32 	%r24, %r4, 1;
	and.b32  	%r25, %r24, 3;
	neg.s32 	%r27, %r25;
$L__BB2_3:
	.pragma "nounroll";
	mul.wide.s32 	%rd7, %r29, 8;
	add.s64 	%rd8, %rd1, %rd7;
	add.s64 	%rd9, %rd2, %rd7;
	add.s64 	%rd10, %rd3, %rd7;
	ld.global.f64 	%fd1, [%rd10];
	ld.global.f64 	%fd2, [%rd9];
	mul.f64 	%fd3, %fd1, %fd2;
	st.global.f64 	[%rd8], %fd3;
	add.s32 	%r29, %r29, %r3;
	add.s32 	%r27, %r27, 1;
	setp.ne.s32 	%p4, %r27, 0;
	@%p4 bra 	$L__BB2_3;
$L__BB2_4:
	setp.lt.u32 	%p5, %r4, 3;
	@%p5 bra 	$L__BB2_7;
	mul.wide.s32 	%rd15, %r3, 8;
	shl.b32 	%r26, %r3, 2;
$L__BB2_6:
	mul.wide.s32 	%rd11, %r29, 8;
	add.s64 	%rd12, %rd3, %rd11;
	ld.global.f64 	%fd4, [%rd12];
	add.s64 	%rd13, %rd2, %rd11;
	ld.global.f64 	%fd5, [%rd13];
	mul.f64 	%fd6, %fd4, %fd5;
	add.s64 	%rd14, %rd1, %rd11;
	st.global.f64 	[%rd14], %fd6;
	add.s64 	%rd16, %rd12, %rd15;
	ld.global.f64 	%fd7, [%rd16];
	add.s64 	%rd17, %rd13, %rd15;
	ld.global.f64 	%fd8, [%rd17];
	mul.f64 	%fd9, %fd7, %fd8;
	add.s64 	%rd18, %rd14, %rd15;
	st.global.f64 	[%rd18], %fd9;
	add.s64 	%rd19, %rd16, %rd15;
	ld.global.f64 	%fd10, [%rd19];
	add.s64 	%rd20, %rd17, %rd15;
	ld.global.f64 	%fd11, [%rd20];
	mul.f64 	%fd12, %fd10, %fd11;
	add.s64 	%rd21, %rd18, %rd15;
	st.global.f64 	[%rd21], %fd12;
	add.s64 	%rd22, %rd19, %rd15;
	ld.global.f64 	%fd13, [%rd22];
	add.s64 	%rd23, %rd20, %rd15;
	ld.global.f64 	%fd14, [%rd23];
	mul.f64 	%fd15, %fd13, %fd14;
	add.s64 	%rd24, %rd21, %rd15;
	st.global.f64 	[%rd24], %fd15;
	add.s32 	%r29, %r26, %r29;
	setp.lt.s32 	%p6, %r29, %r13;
	@%p6 bra 	$L__BB2_6;
$L__BB2_7:
	ret;

}


// ===== COMPILED SASS (sm_100) =====

	.target	sm_100

	.elftype	@"ET_EXEC"


//--------------------- .note.nv.tkinfo           --------------------------
	.section	.note.nv.tkinfo,"",@"SHT_NOTE"
	.sectionflags	@"SHF_NOTE_NV_TKINFO"
	.tkinfo
        /*0018*/ 	.word	0x00000002
        /*0030*/ 	.string	""
        /*0030*/ 	.string	"ptxas"
        /*0030*/ 	.string	"Cuda compilation tools, release 13.0, V13.0.88"
        /*0030*/ 	.string	"Build cuda_13.0.r13.0/compiler.36424714_0"
        /*0030*/ 	.string	"-arch sm_100 -m 64 "



//--------------------- .note.nv.cuinfo           --------------------------
	.section	.note.nv.cuinfo,"",@"SHT_NOTE"
	.sectionflags	@"SHF_NOTE_NV_CUINFO"
        /*0018*/ 	.short	0x0002
        /*001a*/ 	.short	0x0064
        /*001c*/ 	.short	0x0082
	.zero		2


//--------------------- .nv.info                  --------------------------
	.section	.nv.info,"",@"SHT_CUDA_INFO"
	.align	4


	//----- nvinfo : EIATTR_REGCOUNT
	.align		4
        /*0000*/ 	.byte	0x04, 0x2f
        /*0002*/ 	.short	(.L_1 - .L_0)
	.align		4
.L_0:
        /*0004*/ 	.word	index@(_Z14sigmoid_kernelPdS_i)
        /*0008*/ 	.word	0x00000014


	//----- nvinfo : EIATTR_FRAME_SIZE
	.align		4
.L_1:
        /*000c*/ 	.byte	0x04, 0x11
        /*000e*/ 	.short	(.L_3 - .L_2)
	.align		4
.L_2:
        /*0010*/ 	.word	index@($__internal_0_$__cuda_sm20_dblrcp_rn_slowpath_v3)
        /*0014*/ 	.word	0x00000000


	//----- nvinfo : EIATTR_FRAME_SIZE
	.align		4
.L_3:
        /*0018*/ 	.byte	0x04, 0x11
        /*001a*/ 	.short	(.L_5 - .L_4)
	.align		4
.L_4:
        /*001c*/ 	.word	index@(_Z14sigmoid_kernelPdS_i)
        /*0020*/ 	.word	0x00000000


	//----- nvinfo : EIATTR_REGCOUNT
	.align		4
.L_5:
        /*0024*/ 	.byte	0x04, 0x2f
        /*0026*/ 	.short	(.L_7 - .L_6)
	.align		4
.L_6:
        /*0028*/ 	.word	index@(_Z26x_times_one_minus_x_kernelPdS_i)
        /*002c*/ 	.word	0x0000001a


	//----- nvinfo : EIATTR_FRAME_SIZE
	.align		4
.L_7:
        /*0030*/ 	.byte	0x04, 0x11
        /*0032*/ 	.short	(.L_9 - .L_8)
	.align		4
.L_8:
        /*0034*/ 	.word	index@(_Z26x_times_one_minus_x_kernelPdS_i)
        /*0038*/ 	.word	0x00000000


	//----- nvinfo : EIATTR_REGCOUNT
	.align		4
.L_9:
        /*003c*/ 	.byte	0x04, 0x2f
        /*003e*/ 	.short	(.L_11 - .L_10)
	.align		4
.L_10:
        /*0040*/ 	.word	index@(_Z12times_kernelPdS_S_i)
        /*0044*/ 	.word	0x0000001a


	//----- nvinfo : EIATTR_FRAME_SIZE
	.align		4
.L_11:
        /*0048*/ 	.byte	0x04, 0x11
        /*004a*/ 	.short	(.L_13 - .L_12)
	.align		4
.L_12:
        /*004c*/ 	.word	index@(_Z12times_kernelPdS_S_i)
        /*0050*/ 	.word	0x00000000


	//----- nvinfo : EIATTR_MIN_STACK_SIZE
	.align		4
.L_13:
        /*0054*/ 	.byte	0x04, 0x12
        /*0056*/ 	.short	(.L_15 - .L_14)
	.align		4
.L_14:
        /*0058*/ 	.word	index@(_Z12times_kernelPdS_S_i)
        /*005c*/ 	.word	0x00000000


	//----- nvinfo : EIATTR_MIN_STACK_SIZE
	.align		4
.L_15:
        /*0060*/ 	.byte	0x04, 0x12
        /*0062*/ 	.short	(.L_17 - .L_16)
	.align		4
.L_16:
        /*0064*/ 	.word	index@(_Z26x_times_one_minus_x_kernelPdS_i)
        /*0068*/ 	.word	0x00000000


	//----- nvinfo : EIATTR_MIN_STACK_SIZE
	.align		4
.L_17:
        /*006c*/ 	.byte	0x04, 0x12
        /*006e*/ 	.short	(.L_19 - .L_18)
	.align		4
.L_18:
        /*0070*/ 	.word	index@(_Z14sigmoid_kernelPdS_i)
        /*0074*/ 	.word	0x00000000
.L_19:


//--------------------- .nv.compat                --------------------------
	.section	.nv.compat,"",@"SHT_CUDA_COMPAT_INFO"
	.align	4
        /*0000*/ 	.byte	0x02, 0x09, 0x00, 0x00, 0x02, 0x02, 0x01, 0x00, 0x02, 0x05, 0x05, 0x00, 0x03, 0x07, 0x01, 0x01
        /*0010*/ 	.byte	0x02, 0x03, 0x00, 0x00, 0x02, 0x06, 0x01, 0x00, 0x04, 0x0b, 0x08, 0x00, 0x01, 0x00, 0x00, 0x00
        /*0020*/ 	.byte	0x00, 0x00, 0x00, 0x00


//--------------------- .nv.info._Z12times_kernelPdS_S_i --------------------------
	.section	.nv.info._Z12times_kernelPdS_S_i,"",@"SHT_CUDA_INFO"
	.sectionflags	@""
	.align	4


	//----- nvinfo : EIATTR_CUDA_API_VERSION
	.align		4
        /*0000*/ 	.byte	0x04, 0x37
        /*0002*/ 	.short	(.L_21 - .L_20)
.L_20:
        /*0004*/ 	.word	0x00000082


	//----- nvinfo : EIATTR_KPARAM_INFO
	.align		4
.L_21:
        /*0008*/ 	.byte	0x04, 0x17
        /*000a*/ 	.short	(.L_23 - .L_22)
.L_22:
        /*000c*/ 	.word	0x00000000
        /*0010*/ 	.short	0x0003
        /*0012*/ 	.short	0x0018
        /*0014*/ 	.byte	0x00, 0xf0, 0x11, 0x00


	//----- nvinfo : EIATTR_KPARAM_INFO
	.align		4
.L_23:
        /*0018*/ 	.byte	0x04, 0x17
        /*001a*/ 	.short	(.L_25 - .L_24)
.L_24:
        /*001c*/ 	.word	0x00000000
        /*0020*/ 	.short	0x0002
        /*0022*/ 	.short	0x0010
        /*0024*/ 	.byte	0x00, 0xf5, 0x21, 0x00


	//----- nvinfo : EIATTR_KPARAM_INFO
	.align		4
.L_25:
        /*0028*/ 	.byte	0x04, 0x17
        /*002a*/ 	.short	(.L_27 - .L_26)
.L_26:
        /*002c*/ 	.word	0x00000000
        /*0030*/ 	.short	0x0001
        /*0032*/ 	.short	0x0008
        /*0034*/ 	.byte	0x00, 0xf5, 0x21, 0x00


	//----- nvinfo : EIATTR_KPARAM_INFO
	.align		4
.L_27:
        /*0038*/ 	.byte	0x04, 0x17
        /*003a*/ 	.short	(.L_29 - .L_28)
.L_28:
        /*003c*/ 	.word	0x00000000
        /*0040*/ 	.short	0x0000
        /*0042*/ 	.short	0x0000
        /*0044*/ 	.byte	0x00, 0xf5, 0x21, 0x00


	//----- nvinfo : EIATTR_SPARSE_MMA_MASK
	.align		4
.L_29:
        /*0048*/ 	.byte	0x03, 0x50
        /*004a*/ 	.short	0x0000


	//----- nvinfo : EIATTR_MAXREG_COUNT
	.align		4
        /*004c*/ 	.byte	0x03, 0x1b
        /*004e*/ 	.short	0x00ff


	//----- nvinfo : EIATTR_MERCURY_ISA_VERSION
	.align		4
        /*0050*/ 	.byte	0x03, 0x5f
        /*0052*/ 	.short	0x0101


	//----- nvinfo : EIATTR_VRC_CTA_INIT_COUNT
	.align		4
        /*0054*/ 	.byte	0x02, 0x4a
	.zero		1
	.zero		1


	//----- nvinfo : EIATTR_EXIT_INSTR_OFFSETS
	.align		4
        /*0058*/ 	.byte	0x04, 0x1c
        /*005a*/ 	.short	(.L_31 - .L_30)


	//   ....[0]....
.L_30:
        /*005c*/ 	.word	0x00000070


	//   ....[1]....
        /*0060*/ 	.word	0x000003a0


	//   ....[2]....
        /*0064*/ 	.word	0x000005d0


	//----- nvinfo : EIATTR_CRS_STACK_SIZE
	.align		4
.L_31:
        /*0068*/ 	.byte	0x04, 0x1e
        /*006a*/ 	.short	(.L_33 - .L_32)
.L_32:
        /*006c*/ 	.word	0x00000000


	//----- nvinfo : EIATTR_CBANK_PARAM_SIZE
	.align		4
.L_33:
        /*0070*/ 	.byte	0x03, 0x19
        /*0072*/ 	.short	0x001c


	//----- nvinfo : EIATTR_PARAM_CBANK
	.align		4
        /*0074*/ 	.byte	0x04, 0x0a
        /*0076*/ 	.short	(.L_35 - .L_34)
	.align		4
.L_34:
        /*0078*/ 	.word	index@(.nv.constant0._Z12times_kernelPdS_S_i)
        /*007c*/ 	.short	0x0380
        /*007e*/ 	.short	0x001c


	//----- nvinfo : EIATTR_SW_WAR
	.align		4
.L_35:
        /*0080*/ 	.byte	0x04, 0x36
        /*0082*/ 	.short	(.L_37 - .L_36)
.L_36:
        /*0084*/ 	.word	0x00000008
.L_37:


//--------------------- .nv.info._Z26x_times_one_minus_x_kernelPdS_i --------------------------
	.section	.nv.info._Z26x_times_one_minus_x_kernelPdS_i,"",@"SHT_CUDA_INFO"
	.sectionflags	@""
	.align	4


	//----- nvinfo : EIATTR_CUDA_API_VERSION
	.align		4
        /*0000*/ 	.byte	0x04, 0x37
        /*0002*/ 	.short	(.L_39 - .L_38)
.L_38:
        /*0004*/ 	.word	0x00000082


	//----- nvinfo : EIATTR_KPARAM_INFO
	.align		4
.L_39:
        /*0008*/ 	.byte	0x04, 0x17
        /*000a*/ 	.short	(.L_41 - .L_40)
.L_40:
        /*000c*/ 	.word	0x00000000
        /*0010*/ 	.short	0x0002
        /*0012*/ 	.short	0x0010
        /*0014*/ 	.byte	0x00, 0xf0, 0x11, 0x00


	//----- nvinfo : EIATTR_KPARAM_INFO
	.align		4
.L_41:
        /*0018*/ 	.byte	0x04, 0x17
        /*001a*/ 	.short	(.L_43 - .L_42)
.L_42:
        /*001c*/ 	.word	0x00000000
        /*0020*/ 	.short	0x0001
        /*0022*/ 	.short	0x0008
        /*0024*/ 	.byte	0x00, 0xf5, 0x21, 0x00


	//----- nvinfo : EIATTR_KPARAM_INFO
	.align		4
.L_43:
        /*0028*/ 	.byte	0x04, 0x17
        /*002a*/ 	.short	(.L_45 - .L_44)
.L_44:
        /*002c*/ 	.word	0x00000000
        /*0030*/ 	.short	0x0000
        /*0032*/ 	.short	0x0000
        /*0034*/ 	.byte	0x00, 0xf5, 0x21, 0x00


	//----- nvinfo : EIATTR_SPARSE_MMA_MASK
	.align		4
.L_45:
        /*0038*/ 	.byte	0x03, 0x50
        /*003a*/ 	.short	0x0000


	//----- nvinfo : EIATTR_MAXREG_COUNT
	.align		4
        /*003c*/ 	.byte	0x03, 0x1b
        /*003e*/ 	.short	0x00ff


	//----- nvinfo : EIATTR_MERCURY_ISA_VERSION
	.align		4
        /*0040*/ 	.byte	0x03, 0x5f
        /*0042*/ 	.short	0x0101


	//----- nvinfo : EIATTR_VRC_CTA_INIT_COUNT
	.align		4
        /*0044*/ 	.byte	0x02, 0x4a
	.zero		1
	.zero		1


	//----- nvinfo : EIATTR_EXIT_INSTR_OFFSETS
	.align		4
        /*0048*/ 	.byte	0x04, 0x1c
        /*004a*/ 	.short	(.L_47 - .L_46)


	//   ....[0]....
.L_46:
        /*004c*/ 	.word	0x00000070


	//   ....[1]....
        /*0050*/ 	.word	0x000003a0


	//   ....[2]....
        /*0054*/ 	.word	0x00000560


	//----- nvinfo : EIATTR_CRS_STACK_SIZE
	.align		4
.L_47:
        /*0058*/ 	.byte	0x04, 0x1e
        /*005a*/ 	.short	(.L_49 - .L_48)
.L_48:
        /*005c*/ 	.word	0x00000000


	//----- nvinfo : EIATTR_CBANK_PARAM_SIZE
	.align		4
.L_49:
        /*0060*/ 	.byte	0x03, 0x19
        /*0062*/ 	.short	0x0014


	//----- nvinfo : EIATTR_PARAM_CBANK
	.align		4
        /*0064*/ 	.byte	0x04, 0x0a
        /*0066*/ 	.short	(.L_51 - .L_50)
	.align		4
.L_50:
        /*0068*/ 	.word	index@(.nv.constant0._Z26x_times_one_minus_x_kernelPdS_i)
        /*006c*/ 	.short	0x0380
        /*006e*/ 	.short	0x0014


	//----- nvinfo : EIATTR_SW_WAR
	.align		4
.L_51:
        /*0070*/ 	.byte	0x04, 0x36
        /*0072*/ 	.short	(.L_53 - .L_52)
.L_52:
        /*0074*/ 	.word	0x00000008
.L_53:


//--------------------- .nv.info._Z14sigmoid_kernelPdS_i --------------------------
	.section	.nv.info._Z14sigmoid_kernelPdS_i,"",@"SHT_CUDA_INFO"
	.sectionflags	@""
	.align	4


	//----- nvinfo : EIATTR_CUDA_API_VERSION
	.align		4
        /*0000*/ 	.byte	0x04, 0x37
        /*0002*/ 	.short	(.L_55 - .L_54)
.L_54:
        /*0004*/ 	.word	0x00000082


	//----- nvinfo : EIATTR_KPARAM_INFO
	.align		4
.L_55:
        /*0008*/ 	.byte	0x04, 0x17
        /*000a*/ 	.short	(.L_57 - .L_56)
.L_56:
        /*000c*/ 	.word	0x00000000
        /*0010*/ 	.short	0x0002
        /*0012*/ 	.short	0x0010
        /*0014*/ 	.byte	0x00, 0xf0, 0x11, 0x00


	//----- nvinfo : EIATTR_KPARAM_INFO
	.align		4
.L_57:
        /*0018*/ 	.byte	0x04, 0x17
        /*001a*/ 	.short	(.L_59 - .L_58)
.L_58:
        /*001c*/ 	.word	0x00000000
        /*0020*/ 	.short	0x0001
        /*0022*/ 	.short	0x0008
        /*0024*/ 	.byte	0x00, 0xf5, 0x21, 0x00


	//----- nvinfo : EIATTR_KPARAM_INFO
	.align		4
.L_59:
        /*0028*/ 	.byte	0x04, 0x17
        /*002a*/ 	.short	(.L_61 - .L_60)
.L_60:
        /*002c*/ 	.word	0x00000000
        /*0030*/ 	.short	0x0000
        /*0032*/ 	.short	0x0000
        /*0034*/ 	.byte	0x00, 0xf5, 0x21, 0x00


	//----- nvinfo : EIATTR_SPARSE_MMA_MASK
	.align		4
.L_61:
        /*0038*/ 	.byte	0x03, 0x50
        /*003a*/ 	.short	0x0000


	//----- nvinfo : EIATTR_MAXREG_COUNT
	.align		4
        /*003c*/ 	.byte	0x03, 0x1b
        /*003e*/ 	.short	0x00ff


	//----- nvinfo : EIATTR_MERCURY_ISA_VERSION
	.align		4
        /*0040*/ 	.byte	0x03, 0x5f
        /*0042*/ 	.short	0x0101


	//----- nvinfo : EIATTR_VRC_CTA_INIT_COUNT
	.align		4
        /*0044*/ 	.byte	0x02, 0x4a
	.zero		1
	.zero		1


	//----- nvinfo : EIATTR_EXIT_INSTR_OFFSETS
	.align		4
        /*0048*/ 	.byte	0x04, 0x1c
        /*004a*/ 	.short	(.L_63 - .L_62)


	//   ....[0]....
.L_62:
        /*004c*/ 	.word	0x00000070


	//   ....[1]....
        /*0050*/ 	.word	0x00000630


	//----- nvinfo : EIATTR_CRS_STACK_SIZE
	.align		4
.L_63:
        /*0054*/ 	.byte	0x04, 0x1e
        /*0056*/ 	.short	(.L_65 - .L_64)
.L_64:
        /*0058*/ 	.word	0x00000000


	//----- nvinfo : EIATTR_CBANK_PARAM_SIZE
	.align		4
.L_65:
        /*005c*/ 	.byte	0x03, 0x19
        /*005e*/ 	.short	0x0014


	//----- nvinfo : EIATTR_PARAM_CBANK
	.align		4
        /*0060*/ 	.byte	0x04, 0x0a
        /*0062*/ 	.short	(.L_67 - .L_66)
	.align		4
.L_66:
        /*0064*/ 	.word	index@(.nv.constant0._Z14sigmoid_kernelPdS_i)
        /*0068*/ 	.short	0x0380
        /*006a*/ 	.short	0x0014


	//----- nvinfo : EIATTR_SW_WAR
	.align		4
.L_67:
        /*006c*/ 	.byte	0x04, 0x36
        /*006e*/ 	.short	(.L_69 - .L_68)
.L_68:
        /*0070*/ 	.word	0x00000008
.L_69:


//--------------------- .nv.callgraph             --------------------------
	.section	.nv.callgraph,"",@"SHT_CUDA_CALLGRAPH"
	.align	4
	.sectionentsize	8
	.align		4
        /*0000*/ 	.word	0x00000000
	.align		4
        /*0004*/ 	.word	0xffffffff
	.align		4
        /*0008*/ 	.word	0x00000000
	.align		4
        /*000c*/ 	.word	0xfffffffe
	.align		4
        /*0010*/ 	.word	0x00000000
	.align		4
        /*0014*/ 	.word	0xfffffffd
	.align		4
        /*0018*/ 	.word	0x00000000
	.align		4
        /*001c*/ 	.word	0xfffffffc


//--------------------- .text._Z12times_kernelPdS_S_i --------------------------
	.section	.text._Z12times_kernelPdS_S_i,"ax",@progbits
	.align	128
        .global         _Z12times_kernelPdS_S_i
        .type           _Z12times_kernelPdS_S_i,@function
        .size           _Z12times_kernelPdS_S_i,(.L_x_21 - _Z12times_kernelPdS_S_i)
        .other          _Z12times_kernelPdS_S_i,@"STO_CUDA_ENTRY STV_DEFAULT"
_Z12times_kernelPdS_S_i:
.text._Z12times_kernelPdS_S_i:
[----:B------:R-:W-:Y:S01]  /*0000*/  LDC R1, c[0x0][0x37c] ;  /* 0x0000df00ff017b82 */ /* 0x000fe20000000800 */
[----:B------:R-:W0:Y:S07]  /*0010*/  S2R R3, SR_TID.X ;  /* 0x0000000000037919 */ /* 0x000e2e0000002100 */
[----:B------:R-:W0:Y:S01]  /*0020*/  S2UR UR4, SR_CTAID.X ;  /* 0x00000000000479c3 */ /* 0x000e220000002500 */
[----:B------:R-:W1:Y:S07]  /*0030*/  LDCU UR6, c[0x0][0x398] ;  /* 0x00007300ff0677ac */ /* 0x000e6e0008000800 */
[----:B------:R-:W0:Y:S02]  /*0040*/  LDC R0, c[0x0][0x360] ;  /* 0x0000d800ff007b82 */ /* 0x000e240000000800 */
[----:B0-----:R-:W-:-:S05]  /*0050*/  IMAD R3, R0, UR4, R3 ;  /* 0x0000000400037c24 */ /* 0x001fca000f8e0203 */
[----:B-1----:R-:W-:-:S13]  /*0060*/  ISETP.GE.AND P0, PT, R3, UR6, PT ;  /* 0x0000000603007c0c */ /* 0x002fda000bf06270 */
[----:B------:R-:W-:Y:S05]  /*0070*/  @P0 EXIT ;  /* 0x000000000000094d */ /* 0x000fea0003800000 */
[----:B------:R-:W0:Y:S01]  /*0080*/  LDCU UR4, c[0x0][0x370] ;  /* 0x00006e00ff0477ac */ /* 0x000e220008000800 */
[----:B------:R-:W-:Y:S01]  /*0090*/  BSSY.RECONVERGENT B0, `(.L_x_0) ;  /* 0x0000030000007945 */ /* 0x000fe20003800200 */
[----:B0-----:R-:W-:Y:S01]  /*00a0*/  IMAD R0, R0, UR4, RZ ;  /* 0x0000000400007c24 */ /* 0x001fe2000f8e02ff */
[----:B------:R-:W0:Y:S03]  /*00b0*/  LDCU.64 UR4, c[0x0][0x358] ;  /* 0x00006b00ff0477ac */ /* 0x000e260008000a00 */
[----:B------:R-:W1:Y:S01]  /*00c0*/  I2F.U32.RP R8, R0 ;  /* 0x0000000000087306 */ /* 0x000e620000209000 */
[----:B------:R-:W-:Y:S01]  /*00d0*/  IMAD.IADD R2, R3, 0x1, R0 ;  /* 0x0000000103027824 */ /* 0x000fe200078e0200 */
[----:B------:R-:W-:Y:S02]  /*00e0*/  IADD3 R9, PT, PT, RZ, -R0, RZ ;  /* 0x80000000ff097210 */ /* 0x000fe40007ffe0ff */
[----:B------:R-:W-:-:S02]  /*00f0*/  ISETP.NE.U32.AND P2, PT, R0, RZ, PT ;  /* 0x000000ff0000720c */ /* 0x000fc40003f45070 */
[C---:B------:R-:W-:Y:S02]  /*0100*/  ISETP.GE.AND P0, PT, R2.reuse, UR6, PT ;  /* 0x0000000602007c0c */ /* 0x040fe4000bf06270 */
[----:B------:R-:W-:Y:S02]  /*0110*/  VIMNMX R7, PT, PT, R2, UR6, !PT ;  /* 0x0000000602077c48 */ /* 0x000fe4000ffe0100 */
[----:B------:R-:W-:-:S04]  /*0120*/  SEL R6, RZ, 0x1, P0 ;  /* 0x00000001ff067807 */ /* 0x000fc80000000000 */
[----:B------:R-:W-:Y:S01]  /*0130*/  IADD3 R7, PT, PT, R7, -R2, -R6 ;  /* 0x8000000207077210 */ /* 0x000fe20007ffe806 */
[----:B-1----:R-:W1:Y:S02]  /*0140*/  MUFU.RCP R8, R8 ;  /* 0x0000000800087308 */ /* 0x002e640000001000 */
[----:B-1----:R-:W-:-:S06]  /*0150*/  IADD3 R4, PT, PT, R8, 0xffffffe, RZ ;  /* 0x0ffffffe08047810 */ /* 0x002fcc0007ffe0ff */
[----:B------:R1:W2:Y:S02]  /*0160*/  F2I.FTZ.U32.TRUNC.NTZ R5, R4 ;  /* 0x0000000400057305 */ /* 0x0002a4000021f000 */
[----:B-1----:R-:W-:Y:S02]  /*0170*/  HFMA2 R4, -RZ, RZ, 0, 0 ;  /* 0x00000000ff047431 */ /* 0x002fe400000001ff */
[----:B--2---:R-:W-:-:S04]  /*0180*/  IMAD R9, R9, R5, RZ ;  /* 0x0000000509097224 */ /* 0x004fc800078e02ff */
[----:B------:R-:W-:-:S06]  /*0190*/  IMAD.HI.U32 R8, R5, R9, R4 ;  /* 0x0000000905087227 */ /* 0x000fcc00078e0004 */
[----:B------:R-:W-:-:S05]  /*01a0*/  IMAD.HI.U32 R5, R8, R7, RZ ;  /* 0x0000000708057227 */ /* 0x000fca00078e00ff */
[----:B------:R-:W-:-:S05]  /*01b0*/  IADD3 R2, PT, PT, -R5, RZ, RZ ;  /* 0x000000ff05027210 */ /* 0x000fca0007ffe1ff */
[----:B------:R-:W-:-:S05]  /*01c0*/  IMAD R7, R0, R2, R7 ;  /* 0x0000000200077224 */ /* 0x000fca00078e0207 */
[----:B------:R-:W-:-:S13]  /*01d0*/  ISETP.GE.U32.AND P0, PT, R7, R0, PT ;  /* 0x000000000700720c */ /* 0x000fda0003f06070 */
[----:B------:R-:W-:Y:S01]  /*01e0*/  @P0 IMAD.IADD R7, R7, 0x1, -R0 ;  /* 0x0000000107070824 */ /* 0x000fe200078e0a00 */
[----:B------:R-:W-:-:S04]  /*01f0*/  @P0 IADD3 R5, PT, PT, R5, 0x1, RZ ;  /* 0x0000000105050810 */ /* 0x000fc80007ffe0ff */
[----:B------:R-:W-:-:S13]  /*0200*/  ISETP.GE.U32.AND P1, PT, R7, R0, PT ;  /* 0x000000000700720c */ /* 0x000fda0003f26070 */
[----:B------:R-:W-:Y:S02]  /*0210*/  @P1 IADD3 R5, PT, PT, R5, 0x1, RZ ;  /* 0x0000000105051810 */ /* 0x000fe40007ffe0ff */
[----:B------:R-:W-:-:S05]  /*0220*/  @!P2 LOP3.LUT R5, RZ, R0, RZ, 0x33, !PT ;  /* 0x00000000ff05a212 */ /* 0x000fca00078e33ff */
[----:B------:R-:W-:-:S05]  /*0230*/  IMAD.IADD R2, R6, 0x1, R5 ;  /* 0x0000000106027824 */ /* 0x000fca00078e0205 */
[C---:B------:R-:W-:Y:S02]  /*0240*/  LOP3.LUT R4, R2.reuse, 0x3, RZ, 0xc0, !PT ;  /* 0x0000000302047812 */ /* 0x040fe400078ec0ff */
[----:B------:R-:W-:Y:S02]  /*0250*/  ISETP.GE.U32.AND P1, PT, R2, 0x3, PT ;  /* 0x000000030200780c */ /* 0x000fe40003f26070 */
[----:B------:R-:W-:-:S13]  /*0260*/  ISETP.NE.AND P0, PT, R4, 0x3, PT ;  /* 0x000000030400780c */ /* 0x000fda0003f05270 */
[----:B0-----:R-:W-:Y:S05]  /*0270*/  @!P0 BRA `(.L_x_1) ;  /* 0x0000000000448947 */ /* 0x001fea0003800000 */
[----:B------:R-:W0:Y:S01]  /*0280*/  LDC.64 R4, c[0x0][0x390] ;  /* 0x0000e400ff047b82 */ /* 0x000e220000000a00 */
[----:B------:R-:W-:-:S04]  /*0290*/  IADD3 R2, PT, PT, R2, 0x1, RZ ;  /* 0x0000000102027810 */ /* 0x000fc80007ffe0ff */
[----:B------:R-:W-:-:S03]  /*02a0*/  LOP3.LUT R2, R2, 0x3, RZ, 0xc0, !PT ;  /* 0x0000000302027812 */ /* 0x000fc600078ec0ff */
[----:B------:R-:W1:Y:S01]  /*02b0*/  LDC.64 R6, c[0x0][0x380] ;  /* 0x0000e000ff067b82 */ /* 0x000e620000000a00 */
[----:B------:R-:W-:-:S07]  /*02c0*/  IADD3 R2, PT, PT, -R2, RZ, RZ ;  /* 0x000000ff02027210 */ /* 0x000fce0007ffe1ff */
[----:B------:R-:W2:Y:S02]  /*02d0*/  LDC.64 R8, c[0x0][0x388] ;  /* 0x0000e200ff087b82 */ /* 0x000ea40000000a00 */
.L_x_2:
[----:B0-----:R-:W-:-:S04]  /*02e0*/  IMAD.WIDE R12, R3, 0x8, R4 ;  /* 0x00000008030c7825 */ /* 0x001fc800078e0204 */
[C---:B--2---:R-:W-:Y:S02]  /*02f0*/  IMAD.WIDE R14, R3.reuse, 0x8, R8 ;  /* 0x00000008030e7825 */ /* 0x044fe400078e0208 */
[----:B------:R-:W2:Y:S04]  /*0300*/  LDG.E.64 R12, desc[UR4][R12.64] ;  /* 0x000000040c0c7981 */ /* 0x000ea8000c1e1b00 */
[----:B------:R-:W2:Y:S01]  /*0310*/  LDG.E.64 R14, desc[UR4][R14.64] ;  /* 0x000000040e0e7981 */ /* 0x000ea2000c1e1b00 */
[----:B-1-3--:R-:W-:Y:S01]  /*0320*/  IMAD.WIDE R10, R3, 0x8, R6 ;  /* 0x00000008030a7825 */ /* 0x00afe200078e0206 */
[----:B------:R-:W-:-:S03]  /*0330*/  IADD3 R3, PT, PT, R0, R3, RZ ;  /* 0x0000000300037210 */ /* 0x000fc60007ffe0ff */
[----:B------:R-:W-:-:S05]  /*0340*/  VIADD R2, R2, 0x1 ;  /* 0x0000000102027836 */ /* 0x000fca0000000000 */
[----:B------:R-:W-:Y:S01]  /*0350*/  ISETP.NE.AND P0, PT, R2, RZ, PT ;  /* 0x000000ff0200720c */ /* 0x000fe20003f05270 */
[----:B--2---:R-:W-:-:S07]  /*0360*/  DMUL R16, R14, R12 ;  /* 0x0000000c0e107228 */ /* 0x004fce0000000000 */
[----:B------:R3:W-:Y:S05]  /*0370*/  STG.E.64 desc[UR4][R10.64], R16 ;  /* 0x000000100a007986 */ /* 0x0007ea000c101b04 */
[----:B------:R-:W-:Y:S05]  /*0380*/  @P0 BRA `(.L_x_2) ;  /* 0xfffffffc00d40947 */ /* 0x000fea000383ffff */
.L_x_1:
[----:B------:R-:W-:Y:S05]  /*0390*/  BSYNC.RECONVERGENT B0 ;  /* 0x0000000000007941 */ /* 0x000fea0003800200 */
.L_x_0:
[----:B------:R-:W-:Y:S05]  /*03a0*/  @!P1 EXIT ;  /* 0x000000000000994d */ /* 0x000fea0003800000 */
.L_x_3:
[----:B0-----:R-:W0:Y:S08]  /*03b0*/  LDC.64 R4, c[0x0][0x388] ;  /* 0x0000e200ff047b82 */ /* 0x001e300000000a00 */
[----:B------:R-:W3:Y:S08]  /*03c0*/  LDC.64 R6, c[0x0][0x390] ;  /* 0x0000e400ff067b82 */ /* 0x000ef00000000a00 */
[----:B------:R-:W1:Y:S01]  /*03d0*/  LDC.64 R8, c[0x0][0x380] ;  /* 0x0000e000ff087b82 */ /* 0x000e620000000a00 */
[----:B0-----:R-:W-:-:S05]  /*03e0*/  IMAD.WIDE R14, R3, 0x8, R4 ;  /* 0x00000008030e7825 */ /* 0x001fca00078e0204 */
[----:B------:R-:W2:Y:S01]  /*03f0*/  LDG.E.64 R4, desc[UR4][R14.64] ;  /* 0x000000040e047981 */ /* 0x000ea2000c1e1b00 */
[----:B---3--:R-:W-:-:S05]  /*0400*/  IMAD.WIDE R16, R3, 0x8, R6 ;  /* 0x0000000803107825 */ /* 0x008fca00078e0206 */
[----:B------:R-:W2:Y:S01]  /*0410*/  LDG.E.64 R6, desc[UR4][R16.64] ;  /* 0x0000000410067981 */ /* 0x000ea2000c1e1b00 */
[----:B------:R-:W-:-:S04]  /*0420*/  IMAD.WIDE R10, R0, 0x8, R16 ;  /* 0x00000008000a7825 */ /* 0x000fc800078e0210 */
[----:B-1----:R-:W-:Y:S01]  /*0430*/  IMAD.WIDE R22, R3, 0x8, R8 ;  /* 0x0000000803167825 */ /* 0x002fe200078e0208 */
[----:B--2---:R-:W-:-:S03]  /*0440*/  DMUL R4, R4, R6 ;  /* 0x0000000604047228 */ /* 0x004fc60000000000 */
[----:B------:R-:W-:-:S04]  /*0450*/  IMAD.WIDE R6, R0, 0x8, R14 ;  /* 0x0000000800067825 */ /* 0x000fc800078e020e */
[----:B------:R0:W-:Y:S04]  /*0460*/  STG.E.64 desc[UR4][R22.64], R4 ;  /* 0x0000000416007986 */ /* 0x0001e8000c101b04 */
[----:B------:R-:W2:Y:S04]  /*0470*/  LDG.E.64 R8, desc[UR4][R6.64] ;  /* 0x0000000406087981 */ /* 0x000ea8000c1e1b00 */
[----:B------:R-:W2:Y:S01]  /*0480*/  LDG.E.64 R12, desc[UR4][R10.64] ;  /* 0x000000040a0c7981 */ /* 0x000ea2000c1e1b00 */
[----:B------:R-:W-:-:S04]  /*0490*/  IMAD.WIDE R14, R0, 0x8, R6 ;  /* 0x00000008000e7825 */ /* 0x000fc800078e0206 */
[----:B------:R-:W-:Y:S01]  /*04a0*/  IMAD.WIDE R18, R0, 0x8, R10 ;  /* 0x0000000800127825 */ /* 0x000fe200078e020a */
[----:B--2---:R-:W-:-:S03]  /*04b0*/  DMUL R8, R8, R12 ;  /* 0x0000000c08087228 */ /* 0x004fc60000000000 */
[----:B------:R-:W-:-:S05]  /*04c0*/  IMAD.WIDE R12, R0, 0x8, R22 ;  /* 0x00000008000c7825 */ /* 0x000fca00078e0216 */
[----:B------:R1:W-:Y:S04]  /*04d0*/  STG.E.64 desc[UR4][R12.64], R8 ;  /* 0x000000080c007986 */ /* 0x0003e8000c101b04 */
[----:B------:R-:W2:Y:S04]  /*04e0*/  LDG.E.64 R16, desc[UR4][R14.64] ;  /* 0x000000040e107981 */ /* 0x000ea8000c1e1b00 */
[----:B------:R-:W2:Y:S01]  /*04f0*/  LDG.E.64 R20, desc[UR4][R18.64] ;  /* 0x0000000412147981 */ /* 0x000ea2000c1e1b00 */
[----:B0-----:R-:W-:-:S04]  /*0500*/  IMAD.WIDE R4, R0, 0x8, R12 ;  /* 0x0000000800047825 */ /* 0x001fc800078e020c */
[----:B------:R-:W-:-:S04]  /*0510*/  IMAD.WIDE R6, R0, 0x8, R14 ;  /* 0x0000000800067825 */ /* 0x000fc800078e020e */
[----:B------:R-:W-:Y:S01]  /*0520*/  IMAD.WIDE R10, R0, 0x8, R18 ;  /* 0x00000008000a7825 */ /* 0x000fe200078e0212 */
[----:B--2---:R-:W-:-:S07]  /*0530*/  DMUL R16, R16, R20 ;  /* 0x0000001410107228 */ /* 0x004fce0000000000 */
[----:B------:R0:W-:Y:S04]  /*0540*/  STG.E.64 desc[UR4][R4.64], R16 ;  /* 0x0000001004007986 */ /* 0x0001e8000c101b04 */
[----:B------:R-:W2:Y:S04]  /*0550*/  LDG.E.64 R6, desc[UR4][R6.64] ;  /* 0x0000000406067981 */ /* 0x000ea8000c1e1b00 */
[----:B------:R-:W2:Y:S01]  /*0560*/  LDG.E.64 R10, desc[UR4][R10.64] ;  /* 0x000000040a0a7981 */ /* 0x000ea2000c1e1b00 */
[C---:B-1----:R-:W-:Y:S01]  /*0570*/  IMAD.WIDE R8, R0.reuse, 0x8, R4 ;  /* 0x0000000800087825 */ /* 0x042fe200078e0204 */
[----:B------:R-:W-:-:S04]  /*0580*/  LEA R3, R0, R3, 0x2 ;  /* 0x0000000300037211 */ /* 0x000fc800078e10ff */
[----:B------:R-:W-:Y:S01]  /*0590*/  ISETP.GE.AND P0, PT, R3, UR6, PT ;  /* 0x0000000603007c0c */ /* 0x000fe2000bf06270 */
[----:B--2---:R-:W-:-:S07]  /*05a0*/  DMUL R20, R6, R10 ;  /* 0x0000000a06147228 */ /* 0x004fce0000000000 */
[----:B------:R0:W-:Y:S05]  /*05b0*/  STG.E.64 desc[UR4][R8.64], R20 ;  /* 0x0000001408007986 */ /* 0x0001ea000c101b04 */
[----:B------:R-:W-:Y:S05]  /*05c0*/  @!P0 BRA `(.L_x_3) ;  /* 0xfffffffc00788947 */ /* 0x000fea000383ffff */
[----:B------:R-:W-:Y:S05]  /*05d0*/  EXIT ;  /* 0x000000000000794d */ /* 0x000fea0003800000 */
.L_x_4:
[----:B------:R-:W-:-:S00]  /*05e0*/  BRA `(.L_x_4) ;  /* 0xfffffffc00fc7947 */ /* 0x000fc0000383ffff */
[----:B------:R-:W-:-:S00]  /*05f0*/  NOP ;  /* 0x0000000000007918 */ /* 0x000fc00000000000 */
        /* <DEDUP_REMOVED lines=8> */
.L_x_21:


//--------------------- .text._Z26x_times_one_minus_x_kernelPdS_i --------------------------
	.section	.text._Z26x_times_one_minus_x_kernelPdS_i,"ax",@progbits
	.align	128
        .global         _Z26x_times_one_minus_x_kernelPdS_i
        .type           _Z26x_times_one_minus_x_kernelPdS_i,@function
        .size           _Z26x_times_one_minus_x_kernelPdS_i,(.L_x_22 - _Z26x_times_one_minus_x_kernelPdS_i)
        .other          _Z26x_times_one_minus_x_kernelPdS_i,@"STO_CUDA_ENTRY STV_DEFAULT"
_Z26x_times_one_minus_x_kernelPdS_i:
.text._Z26x_times_one_minus_x_kernelPdS_i:
        /* <DEDUP_REMOVED lines=13> */
[----:B------:R-:W-:Y:S01]  /*00d0*/  IADD3 R4, PT, PT, R7, R0, RZ ;  /* 0x0000000007047210 */ /* 0x000fe20007ffe0ff */
[----:B------:R-:W-:Y:S01]  /*00e0*/  IMAD.MOV R9, RZ, RZ, -R0 ;  /* 0x000000ffff097224 */ /* 0x000fe200078e0a00 */
[----:B------:R-:W-:Y:S02]  /*00f0*/  ISETP.NE.U32.AND P2, PT, R0, RZ, PT ;  /* 0x000000ff0000720c */ /* 0x000fe40003f45070 */
[----:B------:R-:W-:-:S02]  /*0100*/  ISETP.GE.AND P0, PT, R4, UR6, PT ;  /* 0x0000000604007c0c */ /* 0x000fc4000bf06270 */
[----:B------:R-:W-:Y:S02]  /*0110*/  VIMNMX R5, PT, PT, R4, UR6, !PT ;  /* 0x0000000604057c48 */ /* 0x000fe4000ffe0100 */
[----:B------:R-:W-:-:S04]  /*0120*/  SEL R6, RZ, 0x1, P0 ;  /* 0x00000001ff067807 */ /* 0x000fc80000000000 */
[----:B------:R-:W-:Y:S01]  /*0130*/  IADD3 R5, PT, PT, R5, -R4, -R6 ;  /* 0x8000000405057210 */ /* 0x000fe20007ffe806 */
[----:B-1----:R-:W1:Y:S02]  /*0140*/  MUFU.RCP R8, R8 ;  /* 0x0000000800087308 */ /* 0x002e640000001000 */
[----:B-1----:R-:W-:-:S06]  /*0150*/  IADD3 R2, PT, PT, R8, 0xffffffe, RZ ;  /* 0x0ffffffe08027810 */ /* 0x002fcc0007ffe0ff */
[----:B------:R1:W2:Y:S02]  /*0160*/  F2I.FTZ.U32.TRUNC.NTZ R3, R2 ;  /* 0x0000000200037305 */ /* 0x0002a4000021f000 */
[----:B-1----:R-:W-:Y:S02]  /*0170*/  IMAD.MOV.U32 R2, RZ, RZ, RZ ;  /* 0x000000ffff027224 */ /* 0x002fe400078e00ff */
[----:B--2---:R-:W-:-:S04]  /*0180*/  IMAD R9, R9, R3, RZ ;  /* 0x0000000309097224 */ /* 0x004fc800078e02ff */
[----:B------:R-:W-:-:S06]  /*0190*/  IMAD.HI.U32 R8, R3, R9, R2 ;  /* 0x0000000903087227 */ /* 0x000fcc00078e0002 */
[----:B------:R-:W-:-:S05]  /*01a0*/  IMAD.HI.U32 R9, R8, R5, RZ ;  /* 0x0000000508097227 */ /* 0x000fca00078e00ff */
[----:B------:R-:W-:-:S05]  /*01b0*/  IADD3 R2, PT, PT, -R9, RZ, RZ ;  /* 0x000000ff09027210 */ /* 0x000fca0007ffe1ff */
[----:B------:R-:W-:Y:S02]  /*01c0*/  IMAD R5, R0, R2, R5 ;  /* 0x0000000200057224 */ /* 0x000fe400078e0205 */
[----:B------:R-:W1:Y:S03]  /*01d0*/  LDC.64 R2, c[0x0][0x388] ;  /* 0x0000e200ff027b82 */ /* 0x000e660000000a00 */
[----:B------:R-:W-:-:S13]  /*01e0*/  ISETP.GE.U32.AND P0, PT, R5, R0, PT ;  /* 0x000000000500720c */ /* 0x000fda0003f06070 */
[----:B------:R-:W-:Y:S01]  /*01f0*/  @P0 IMAD.IADD R5, R5, 0x1, -R0 ;  /* 0x0000000105050824 */ /* 0x000fe200078e0a00 */
[----:B------:R-:W-:-:S04]  /*0200*/  @P0 IADD3 R9, PT, PT, R9, 0x1, RZ ;  /* 0x0000000109090810 */ /* 0x000fc80007ffe0ff */
[-C--:B------:R-:W-:Y:S02]  /*0210*/  ISETP.GE.U32.AND P1, PT, R5, R0.reuse, PT ;  /* 0x000000000500720c */ /* 0x080fe40003f26070 */
[----:B------:R-:W2:Y:S11]  /*0220*/  LDC.64 R4, c[0x0][0x380] ;  /* 0x0000e000ff047b82 */ /* 0x000eb60000000a00 */
[----:B------:R-:W-:Y:S01]  /*0230*/  @P1 VIADD R9, R9, 0x1 ;  /* 0x0000000109091836 */ /* 0x000fe20000000000 */
[----:B------:R-:W-:-:S04]  /*0240*/  @!P2 LOP3.LUT R9, RZ, R0, RZ, 0x33, !PT ;  /* 0x00000000ff09a212 */ /* 0x000fc800078e33ff */
[----:B------:R-:W-:-:S04]  /*0250*/  IADD3 R6, PT, PT, R6, R9, RZ ;  /* 0x0000000906067210 */ /* 0x000fc80007ffe0ff */
[C---:B------:R-:W-:Y:S02]  /*0260*/  LOP3.LUT R8, R6.reuse, 0x3, RZ, 0xc0, !PT ;  /* 0x0000000306087812 */ /* 0x040fe400078ec0ff */
[----:B------:R-:W-:Y:S02]  /*0270*/  ISETP.GE.U32.AND P1, PT, R6, 0x3, PT ;  /* 0x000000030600780c */ /* 0x000fe40003f26070 */
[----:B------:R-:W-:-:S13]  /*0280*/  ISETP.NE.AND P0, PT, R8, 0x3, PT ;  /* 0x000000030800780c */ /* 0x000fda0003f05270 */
[----:B01----:R-:W-:Y:S05]  /*0290*/  @!P0 BRA `(.L_x_6) ;  /* 0x00000000003c8947 */ /* 0x003fea0003800000 */
[----:B------:R-:W0:Y:S01]  /*02a0*/  LDC.64 R8, c[0x0][0x380] ;  /* 0x0000e000ff087b82 */ /* 0x000e220000000a00 */
[----:B------:R-:W-:-:S05]  /*02b0*/  VIADD R6, R6, 0x1 ;  /* 0x0000000106067836 */ /* 0x000fca0000000000 */
[----:B------:R-:W-:Y:S02]  /*02c0*/  LOP3.LUT R6, R6, 0x3, RZ, 0xc0, !PT ;  /* 0x0000000306067812 */ /* 0x000fe400078ec0ff */
[----:B------:R-:W1:Y:S02]  /*02d0*/  LDC.64 R10, c[0x0][0x388] ;  /* 0x0000e200ff0a7b82 */ /* 0x000e640000000a00 */
[----:B------:R-:W-:-:S07]  /*02e0*/  IADD3 R6, PT, PT, -R6, RZ, RZ ;  /* 0x000000ff06067210 */ /* 0x000fce0007ffe1ff */
.L_x_7:
[----:B-1----:R-:W-:-:S06]  /*02f0*/  IMAD.WIDE R14, R7, 0x8, R10 ;  /* 0x00000008070e7825 */ /* 0x002fcc00078e020a */
[----:B---3--:R-:W3:Y:S01]  /*0300*/  LDG.E.64 R14, desc[UR4][R14.64] ;  /* 0x000000040e0e7981 */ /* 0x008ee2000c1e1b00 */
[----:B------:R-:W-:-:S05]  /*0310*/  VIADD R6, R6, 0x1 ;  /* 0x0000000106067836 */ /* 0x000fca0000000000 */
[----:B------:R-:W-:Y:S01]  /*0320*/  ISETP.NE.AND P0, PT, R6, RZ, PT ;  /* 0x000000ff0600720c */ /* 0x000fe20003f05270 */
[----:B---3--:R-:W-:-:S08]  /*0330*/  DADD R12, -R14, 1 ;  /* 0x3ff000000e0c7429 */ /* 0x008fd00000000100 */
[----:B------:R-:W-:Y:S01]  /*0340*/  DMUL R16, R14, R12 ;  /* 0x0000000c0e107228 */ /* 0x000fe20000000000 */
[----:B0-----:R-:W-:Y:S01]  /*0350*/  IMAD.WIDE R12, R7, 0x8, R8 ;  /* 0x00000008070c7825 */ /* 0x001fe200078e0208 */
[----:B------:R-:W-:-:S05]  /*0360*/  IADD3 R7, PT, PT, R0, R7, RZ ;  /* 0x0000000700077210 */ /* 0x000fca0007ffe0ff */
[----:B------:R3:W-:Y:S01]  /*0370*/  STG.E.64 desc[UR4][R12.64], R16 ;  /* 0x000000100c007986 */ /* 0x0007e2000c101b04 */
[----:B------:R-:W-:Y:S05]  /*0380*/  @P0 BRA `(.L_x_7) ;  /* 0xfffffffc00d80947 */ /* 0x000fea000383ffff */
.L_x_6:
[----:B------:R-:W-:Y:S05]  /*0390*/  BSYNC.RECONVERGENT B0 ;  /* 0x0000000000007941 */ /* 0x000fea0003800200 */
.L_x_5:
[----:B------:R-:W-:Y:S05]  /*03a0*/  @!P1 EXIT ;  /* 0x000000000000994d */ /* 0x000fea0003800000 */
.L_x_8:
[----:B-1----:R-:W-:-:S05]  /*03b0*/  IMAD.WIDE R18, R7, 0x8, R2 ;  /* 0x0000000807127825 */ /* 0x002fca00078e0202 */
[----:B------:R-:W4:Y:S01]  /*03c0*/  LDG.E.64 R8, desc[UR4][R18.64] ;  /* 0x0000000412087981 */ /* 0x000f22000c1e1b00 */
[----:B--2---:R-:W-:Y:S01]  /*03d0*/  IMAD.WIDE R22, R7, 0x8, R4 ;  /* 0x0000000807167825 */ /* 0x004fe200078e0204 */
[----:B----4-:R-:W-:-:S08]  /*03e0*/  DADD R10, -R8, 1 ;  /* 0x3ff00000080a7429 */ /* 0x010fd00000000100 */
[----:B------:R-:W-:Y:S01]  /*03f0*/  DMUL R10, R8, R10 ;  /* 0x0000000a080a7228 */ /* 0x000fe20000000000 */
[----:B------:R-:W-:-:S06]  /*0400*/  IMAD.WIDE R8, R0, 0x8, R18 ;  /* 0x0000000800087825 */ /* 0x000fcc00078e0212 */
[----:B------:R0:W-:Y:S04]  /*0410*/  STG.E.64 desc[UR4][R22.64], R10 ;  /* 0x0000000a16007986 */ /* 0x0001e8000c101b04 */
[----:B---3--:R-:W2:Y:S01]  /*0420*/  LDG.E.64 R12, desc[UR4][R8.64] ;  /* 0x00000004080c7981 */ /* 0x008ea2000c1e1b00 */
[----:B------:R-:W-:Y:S01]  /*0430*/  IMAD.WIDE R16, R0, 0x8, R8 ;  /* 0x0000000800107825 */ /* 0x000fe200078e0208 */
[----:B--2---:R-:W-:-:S08]  /*0440*/  DADD R14, -R12, 1 ;  /* 0x3ff000000c0e7429 */ /* 0x004fd00000000100 */
[----:B------:R-:W-:Y:S01]  /*0450*/  DMUL R14, R12, R14 ;  /* 0x0000000e0c0e7228 */ /* 0x000fe20000000000 */
[----:B------:R-:W-:-:S06]  /*0460*/  IMAD.WIDE R12, R0, 0x8, R22 ;  /* 0x00000008000c7825 */ /* 0x000fcc00078e0216 */
[----:B------:R1:W-:Y:S04]  /*0470*/  STG.E.64 desc[UR4][R12.64], R14 ;  /* 0x0000000e0c007986 */ /* 0x0003e8000c101b04 */
[----:B------:R-:W2:Y:S01]  /*0480*/  LDG.E.64 R18, desc[UR4][R16.64] ;  /* 0x0000000410127981 */ /* 0x000ea2000c1e1b00 */
[----:B0-----:R-:W-:Y:S01]  /*0490*/  IMAD.WIDE R10, R0, 0x8, R16 ;  /* 0x00000008000a7825 */ /* 0x001fe200078e0210 */
[----:B--2---:R-:W-:-:S08]  /*04a0*/  DADD R20, -R18, 1 ;  /* 0x3ff0000012147429 */ /* 0x004fd00000000100 */
[----:B------:R-:W-:Y:S01]  /*04b0*/  DMUL R20, R18, R20 ;  /* 0x0000001412147228 */ /* 0x000fe20000000000 */
[----:B------:R-:W-:-:S06]  /*04c0*/  IMAD.WIDE R18, R0, 0x8, R12 ;  /* 0x0000000800127825 */ /* 0x000fcc00078e020c */
[----:B------:R1:W-:Y:S04]  /*04d0*/  STG.E.64 desc[UR4][R18.64], R20 ;  /* 0x0000001412007986 */ /* 0x0003e8000c101b04 */
[----:B------:R-:W2:Y:S01]  /*04e0*/  LDG.E.64 R10, desc[UR4][R10.64] ;  /* 0x000000040a0a7981 */ /* 0x000ea2000c1e1b00 */
[C---:B------:R-:W-:Y:S01]  /*04f0*/  IMAD.WIDE R22, R0.reuse, 0x8, R18 ;  /* 0x0000000800167825 */ /* 0x040fe200078e0212 */
[----:B------:R-:W-:-:S04]  /*0500*/  LEA R7, R0, R7, 0x2 ;  /* 0x0000000700077211 */ /* 0x000fc800078e10ff */
[----:B------:R-:W-:Y:S01]  /*0510*/  ISETP.GE.AND P0, PT, R7, UR6, PT ;  /* 0x0000000607007c0c */ /* 0x000fe2000bf06270 */
[----:B--2---:R-:W-:-:S08]  /*0520*/  DADD R8, -R10, 1 ;  /* 0x3ff000000a087429 */ /* 0x004fd00000000100 */
[----:B------:R-:W-:-:S07]  /*0530*/  DMUL R8, R10, R8 ;  /* 0x000000080a087228 */ /* 0x000fce0000000000 */
[----:B------:R1:W-:Y:S01]  /*0540*/  STG.E.64 desc[UR4][R22.64], R8 ;  /* 0x0000000816007986 */ /* 0x0003e2000c101b04 */
[----:B------:R-:W-:Y:S05]  /*0550*/  @!P0 BRA `(.L_x_8) ;  /* 0xfffffffc00948947 */ /* 0x000fea000383ffff */
[----:B------:R-:W-:Y:S05]  /*0560*/  EXIT ;  /* 0x000000000000794d */ /* 0x000fea0003800000 */
.L_x_9:
        /* <DEDUP_REMOVED lines=9> */
.L_x_22:


//--------------------- .text._Z14sigmoid_kernelPdS_i --------------------------
	.section	.text._Z14sigmoid_kernelPdS_i,"ax",@progbits
	.align	128
        .global         _Z14sigmoid_kernelPdS_i
        .type           _Z14sigmoid_kernelPdS_i,@function
        .size           _Z14sigmoid_kernelPdS_i,(.L_x_20 - _Z14sigmoid_kernelPdS_i)
        .other          _Z14sigmoid_kernelPdS_i,@"STO_CUDA_ENTRY STV_DEFAULT"
_Z14sigmoid_kernelPdS_i:
.text._Z14sigmoid_kernelPdS_i:
        /* <DEDUP_REMOVED lines=8> */
[----:B------:R-:W0:Y:S01]  /*0080*/  LDC.64 R2, c[0x0][0x388] ;  /* 0x0000e200ff027b82 */ /* 0x000e220000000a00 */
[----:B------:R-:W1:Y:S01]  /*0090*/  LDCU UR4, c[0x0][0x370] ;  /* 0x00006e00ff0477ac */ /* 0x000e620008000800 */
[----:B------:R-:W2:Y:S06]  /*00a0*/  LDCU.64 UR6, c[0x0][0x358] ;  /* 0x00006b00ff0677ac */ /* 0x000eac0008000a00 */
[----:B------:R-:W3:Y:S01]  /*00b0*/  LDC.64 R4, c[0x0][0x380] ;  /* 0x0000e000ff047b82 */ /* 0x000ee20000000a00 */
[----:B------:R-:W4:Y:S01]  /*00c0*/  LDCU UR8, c[0x0][0x390] ;  /* 0x00007200ff0877ac */ /* 0x000f220008000800 */
[----:B-1----:R-:W-:-:S07]  /*00d0*/  IMAD R0, R0, UR4, RZ ;  /* 0x0000000400007c24 */ /* 0x002fce000f8e02ff */
.L_x_14:
[----:B01----:R-:W-:-:S06]  /*00e0*/  IMAD.WIDE R8, R7, 0x8, R2 ;  /* 0x0000000807087825 */ /* 0x003fcc00078e0202 */
[----:B--2---:R-:W2:Y:S01]  /*00f0*/  LDG.E.64 R8, desc[UR6][R8.64] ;  /* 0x0000000608087981 */ /* 0x004ea2000c1e1b00 */
[----:B------:R-:W-:Y:S01]  /*0100*/  IMAD.MOV.U32 R10, RZ, RZ, 0x652b82fe ;  /* 0x652b82feff0a7424 */ /* 0x000fe200078e00ff */
[----:B------:R-:W-:Y:S01]  /*0110*/  UMOV UR4, 0xfefa39ef ;  /* 0xfefa39ef00047882 */ /* 0x000fe20000000000 */
[----:B------:R-:W-:Y:S01]  /*0120*/  IMAD.MOV.U32 R11, RZ, RZ, 0x3ff71547 ;  /* 0x3ff71547ff0b7424 */ /* 0x000fe200078e00ff */
[----:B------:R-:W-:Y:S01]  /*0130*/  UMOV UR5, 0x3fe62e42 ;  /* 0x3fe62e4200057882 */ /* 0x000fe20000000000 */
[----:B------:R-:W-:Y:S04]  /*0140*/  BSSY.RECONVERGENT B0, `(.L_x_10) ;  /* 0x0000038000007945 */ /* 0x000fe80003800200 */
[----:B--2---:R-:W-:Y:S02]  /*0150*/  DFMA R10, R8, -R10, 6.75539944105574400000e+15 ;  /* 0x43380000080a742b */ /* 0x004fe4000000080a */
[----:B------:R-:W-:-:S06]  /*0160*/  DADD R16, -RZ, -R8 ;  /* 0x00000000ff107229 */ /* 0x000fcc0000000908 */
[----:B------:R-:W-:-:S04]  /*0170*/  DADD R12, R10, -6.75539944105574400000e+15 ;  /* 0xc33800000a0c7429 */ /* 0x000fc80000000000 */
[----:B------:R-:W-:-:S04]  /*0180*/  FSETP.GEU.AND P0, PT, |R17|, 4.1917929649353027344, PT ;  /* 0x4086232b1100780b */ /* 0x000fc80003f0e200 */
[----:B------:R-:W-:Y:S01]  /*0190*/  DFMA R14, R12, -UR4, -R8 ;  /* 0x800000040c0e7c2b */ /* 0x000fe20008000808 */
[----:B------:R-:W-:Y:S01]  /*01a0*/  UMOV UR4, 0x3b39803f ;  /* 0x3b39803f00047882 */ /* 0x000fe20000000000 */
[----:B------:R-:W-:-:S06]  /*01b0*/  UMOV UR5, 0x3c7abc9e ;  /* 0x3c7abc9e00057882 */ /* 0x000fcc0000000000 */
[----:B------:R-:W-:Y:S01]  /*01c0*/  DFMA R12, R12, -UR4, R14 ;  /* 0x800000040c0c7c2b */ /* 0x000fe2000800000e */
[----:B------:R-:W-:Y:S01]  /*01d0*/  UMOV UR4, 0x69ce2bdf ;  /* 0x69ce2bdf00047882 */ /* 0x000fe20000000000 */
[----:B------:R-:W-:Y:S01]  /*01e0*/  IMAD.MOV.U32 R14, RZ, RZ, -0x35dec16 ;  /* 0xfca213eaff0e7424 */ /* 0x000fe200078e00ff */
[----:B------:R-:W-:Y:S01]  /*01f0*/  MOV R15, 0x3e928af3 ;  /* 0x3e928af3000f7802 */ /* 0x000fe20000000f00 */
[----:B------:R-:W-:-:S05]  /*0200*/  UMOV UR5, 0x3e5ade15 ;  /* 0x3e5ade1500057882 */ /* 0x000fca0000000000 */
[----:B------:R-:W-:Y:S01]  /*0210*/  DFMA R14, R12, UR4, R14 ;  /* 0x000000040c0e7c2b */ /* 0x000fe2000800000e */
[----:B------:R-:W-:Y:S01]  /*0220*/  UMOV UR4, 0x62401315 ;  /* 0x6240131500047882 */ /* 0x000fe20000000000 */
[----:B------:R-:W-:-:S06]  /*0230*/  UMOV UR5, 0x3ec71dee ;  /* 0x3ec71dee00057882 */ /* 0x000fcc0000000000 */
[----:B------:R-:W-:Y:S01]  /*0240*/  DFMA R14, R12, R14, UR4 ;  /* 0x000000040c0e7e2b */ /* 0x000fe2000800000e */
        /* <DEDUP_REMOVED lines=20> */
[----:B------:R-:W-:-:S08]  /*0390*/  DFMA R14, R12, R14, UR4 ;  /* 0x000000040c0e7e2b */ /* 0x000fd0000800000e */
[----:B------:R-:W-:-:S08]  /*03a0*/  DFMA R14, R12, R14, 1 ;  /* 0x3ff000000c0e742b */ /* 0x000fd0000000000e */
[----:B------:R-:W-:-:S10]  /*03b0*/  DFMA R14, R12, R14, 1 ;  /* 0x3ff000000c0e742b */ /* 0x000fd4000000000e */
[----:B------:R-:W-:Y:S02]  /*03c0*/  IMAD R13, R10, 0x100000, R15 ;  /* 0x001000000a0d7824 */ /* 0x000fe400078e020f */
[----:B------:R-:W-:Y:S01]  /*03d0*/  IMAD.MOV.U32 R12, RZ, RZ, R14 ;  /* 0x000000ffff0c7224 */ /* 0x000fe200078e000e */
[----:B------:R-:W-:Y:S06]  /*03e0*/  @!P0 BRA `(.L_x_11) ;  /* 0x0000000000348947 */ /* 0x000fec0003800000 */
[----:B------:R-:W-:Y:S01]  /*03f0*/  FSETP.GEU.AND P1, PT, |R17|, 4.2275390625, PT ;  /* 0x408748001100780b */ /* 0x000fe20003f2e200 */
[C---:B------:R-:W-:Y:S02]  /*0400*/  DADD R12, -R8.reuse, +INF ;  /* 0x7ff00000080c7429 */ /* 0x040fe40000000100 */
[----:B------:R-:W-:-:S08]  /*0410*/  DSETP.GT.AND P0, PT, R8, RZ, PT ;  /* 0x000000ff0800722a */ /* 0x000fd00003f04000 */
[----:B------:R-:W-:Y:S02]  /*0420*/  FSEL R12, R12, RZ, !P0 ;  /* 0x000000ff0c0c7208 */ /* 0x000fe40004000000 */
[----:B------:R-:W-:Y:S01]  /*0430*/  @!P1 LEA.HI R6, R10, R10, RZ, 0x1 ;  /* 0x0000000a0a069211 */ /* 0x000fe200078f08ff */
[----:B------:R-:W-:Y:S01]  /*0440*/  @!P1 IMAD.MOV.U32 R8, RZ, RZ, R14 ;  /* 0x000000ffff089224 */ /* 0x000fe200078e000e */
[----:B------:R-:W-:Y:S02]  /*0450*/  FSEL R13, R13, RZ, !P0 ;  /* 0x000000ff0d0d7208 */ /* 0x000fe40004000000 */
[----:B------:R-:W-:-:S05]  /*0460*/  @!P1 SHF.R.S32.HI R9, RZ, 0x1, R6 ;  /* 0x00000001ff099819 */ /* 0x000fca0000011406 */
[----:B------:R-:W-:Y:S01]  /*0470*/  @!P1 IMAD.IADD R10, R10, 0x1, -R9 ;  /* 0x000000010a0a9824 */ /* 0x000fe200078e0a09 */
[----:B------:R-:W-:-:S04]  /*0480*/  @!P1 LEA R9, R9, R15, 0x14 ;  /* 0x0000000f09099211 */ /* 0x000fc800078ea0ff */
[----:B------:R-:W-:Y:S01]  /*0490*/  @!P1 LEA R11, R10, 0x3ff00000, 0x14 ;  /* 0x3ff000000a0b9811 */ /* 0x000fe200078ea0ff */
[----:B------:R-:W-:-:S06]  /*04a0*/  @!P1 IMAD.MOV.U32 R10, RZ, RZ, RZ ;  /* 0x000000ffff0a9224 */ /* 0x000fcc00078e00ff */
[----:B------:R-:W-:-:S11]  /*04b0*/  @!P1 DMUL R12, R8, R10 ;  /* 0x0000000a080c9228 */ /* 0x000fd60000000000 */
.L_x_11:
[----:B----4-:R-:W-:Y:S05]  /*04c0*/  BSYNC.RECONVERGENT B0 ;  /* 0x0000000000007941 */ /* 0x010fea0003800200 */
.L_x_10:
[----:B------:R-:W-:Y:S01]  /*04d0*/  DADD R10, R12, 1 ;  /* 0x3ff000000c0a7429 */ /* 0x000fe20000000000 */
[----:B------:R-:W-:Y:S05]  /*04e0*/  BSSY.RECONVERGENT B0, `(.L_x_12) ;  /* 0x0000011000007945 */ /* 0x000fea0003800200 */
[----:B------:R-:W0:Y:S04]  /*04f0*/  MUFU.RCP64H R9, R11 ;  /* 0x0000000b00097308 */ /* 0x000e280000001800 */
[----:B------:R-:W-:-:S05]  /*0500*/  VIADD R8, R11, 0x300402 ;  /* 0x003004020b087836 */ /* 0x000fca0000000000 */
[----:B------:R-:W-:Y:S01]  /*0510*/  FSETP.GEU.AND P1, PT, |R8|, 5.8789094863358348022e-39, PT ;  /* 0x004004020800780b */ /* 0x000fe20003f2e200 */
[----:B0-----:R-:W-:-:S08]  /*0520*/  DFMA R12, -R10, R8, 1 ;  /* 0x3ff000000a0c742b */ /* 0x001fd00000000108 */
[----:B------:R-:W-:-:S08]  /*0530*/  DFMA R12, R12, R12, R12 ;  /* 0x0000000c0c0c722b */ /* 0x000fd0000000000c */
[----:B------:R-:W-:Y:S01]  /*0540*/  DFMA R12, R8, R12, R8 ;  /* 0x0000000c080c722b */ /* 0x000fe20000000008 */
[----:B------:R-:W-:Y:S01]  /*0550*/  MOV R9, R7 ;  /* 0x0000000700097202 */ /* 0x000fe20000000f00 */
[----:B------:R-:W-:-:S06]  /*0560*/  IMAD.IADD R7, R0, 0x1, R7 ;  /* 0x0000000100077824 */ /* 0x000fcc00078e0207 */
[----:B------:R-:W-:Y:S01]  /*0570*/  DFMA R14, -R10, R12, 1 ;  /* 0x3ff000000a0e742b */ /* 0x000fe2000000010c */
[----:B------:R-:W-:-:S07]  /*0580*/  ISETP.GE.AND P0, PT, R7, UR8, PT ;  /* 0x0000000807007c0c */ /* 0x000fce000bf06270 */
[----:B------:R-:W-:Y:S01]  /*0590*/  DFMA R12, R12, R14, R12 ;  /* 0x0000000e0c0c722b */ /* 0x000fe2000000000c */
[----:B------:R-:W-:Y:S10]  /*05a0*/  @P1 BRA `(.L_x_13) ;  /* 0x0000000000101947 */ /* 0x000ff40003800000 */
[----:B------:R-:W-:-:S05]  /*05b0*/  LOP3.LUT R6, R11, 0x7fffffff, RZ, 0xc0, !PT ;  /* 0x7fffffff0b067812 */ /* 0x000fca00078ec0ff */
[----:B------:R-:W-:Y:S01]  /*05c0*/  VIADD R14, R6, 0xfff00000 ;  /* 0xfff00000060e7836 */ /* 0x000fe20000000000 */
[----:B------:R-:W-:-:S07]  /*05d0*/  MOV R6, 0x5f0 ;  /* 0x000005f000067802 */ /* 0x000fce0000000f00 */
[----:B---3--:R-:W-:Y:S05]  /*05e0*/  CALL.REL.NOINC `($__internal_0_$__cuda_sm20_dblrcp_rn_slowpath_v3) ;  /* 0x0000000000147944 */ /* 0x008fea0003c00000 */
.L_x_13:
[----:B------:R-:W-:Y:S05]  /*05f0*/  BSYNC.RECONVERGENT B0 ;  /* 0x0000000000007941 */ /* 0x000fea0003800200 */
.L_x_12:
[----:B---3--:R-:W-:-:S05]  /*0600*/  IMAD.WIDE R8, R9, 0x8, R4 ;  /* 0x0000000809087825 */ /* 0x008fca00078e0204 */
[----:B------:R1:W-:Y:S01]  /*0610*/  STG.E.64 desc[UR6][R8.64], R12 ;  /* 0x0000000c08007986 */ /* 0x0003e2000c101b06 */
[----:B------:R-:W-:Y:S05]  /*0620*/  @!P0 BRA `(.L_x_14) ;  /* 0xfffffff800ac8947 */ /* 0x000fea000383ffff */
[----:B------:R-:W-:Y:S05]  /*0630*/  EXIT ;  /* 0x000000000000794d */ /* 0x000fea0003800000 */
        .weak           $__internal_0_$__cuda_sm20_dblrcp_rn_slowpath_v3
        .type           $__internal_0_$__cuda_sm20_dblrcp_rn_slowpath_v3,@function
        .size           $__internal_0_$__cuda_sm20_dblrcp_rn_slowpath_v3,(.L_x_20 - $__internal_0_$__cuda_sm20_dblrcp_rn_slowpath_v3)
$__internal_0_$__cuda_sm20_dblrcp_rn_slowpath_v3:
[----:B------:R-:W-:Y:S01]  /*0640*/  DSETP.GTU.AND P1, PT, |R10|, +INF , PT ;  /* 0x7ff000000a00742a */ /* 0x000fe20003f2c200 */
[----:B------:R-:W-:-:S13]  /*0650*/  BSSY.RECONVERGENT B1, `(.L_x_15) ;  /* 0x0000023000017945 */ /* 0x000fda0003800200 */
[----:B------:R-:W-:Y:S05]  /*0660*/  @P1 BRA `(.L_x_16) ;  /* 0x00000000007c1947 */ /* 0x000fea0003800000 */
[----:B------:R-:W-:-:S04]  /*0670*/  LOP3.LUT R8, R11, 0x7fffffff, RZ, 0xc0, !PT ;  /* 0x7fffffff0b087812 */ /* 0x000fc800078ec0ff */
[----:B------:R-:W-:-:S04]  /*0680*/  IADD3 R12, PT, PT, R8, -0x1, RZ ;  /* 0xffffffff080c7810 */ /* 0x000fc80007ffe0ff */
[----:B------:R-:W-:-:S13]  /*0690*/  ISETP.GE.U32.AND P1, PT, R12, 0x7fefffff, PT ;  /* 0x7fefffff0c00780c */ /* 0x000fda0003f26070 */
[----:B------:R-:W-:Y:S01]  /*06a0*/  @P1 LOP3.LUT R13, R11, 0x7ff00000, RZ, 0x3c, !PT ;  /* 0x7ff000000b0d1812 */ /* 0x000fe200078e3cff */
[----:B------:R-:W-:Y:S01]  /*06b0*/  @P1 IMAD.MOV.U32 R12, RZ, RZ, RZ ;  /* 0x000000ffff0c1224 */ /* 0x000fe200078e00ff */
[----:B------:R-:W-:Y:S06]  /*06c0*/  @P1 BRA `(.L_x_17) ;  /* 0x00000000006c1947 */ /* 0x000fec0003800000 */
[----:B------:R-:W-:-:S13]  /*06d0*/  ISETP.GE.U32.AND P1, PT, R8, 0x1000001, PT ;  /* 0x010000010800780c */ /* 0x000fda0003f26070 */
[----:B------:R-:W-:Y:S05]  /*06e0*/  @!P1 BRA `(.L_x_18) ;  /* 0x0000000000349947 */ /* 0x000fea0003800000 */
[----:B------:R-:W-:Y:S01]  /*06f0*/  VIADD R13, R11, 0xc0200000 ;  /* 0xc02000000b0d7836 */ /* 0x000fe20000000000 */
[----:B------:R-:W-:-:S03]  /*0700*/  MOV R12, R10 ;  /* 0x0000000a000c7202 */ /* 0x000fc60000000f00 */
[----:B------:R-:W0:Y:S03]  /*0710*/  MUFU.RCP64H R15, R13 ;  /* 0x0000000d000f7308 */ /* 0x000e260000001800 */
[----:B0-----:R-:W-:-:S08]  /*0720*/  DFMA R16, -R12, R14, 1 ;  /* 0x3ff000000c10742b */ /* 0x001fd0000000010e */
[----:B------:R-:W-:-:S08]  /*0730*/  DFMA R16, R16, R16, R16 ;  /* 0x000000101010722b */ /* 0x000fd00000000010 */
[----:B------:R-:W-:-:S08]  /*0740*/  DFMA R16, R14, R16, R14 ;  /* 0x000000100e10722b */ /* 0x000fd0000000000e */
[----:B------:R-:W-:-:S08]  /*0750*/  DFMA R14, -R12, R16, 1 ;  /* 0x3ff000000c0e742b */ /* 0x000fd00000000110 */
[----:B------:R-:W-:-:S08]  /*0760*/  DFMA R14, R16, R14, R16 ;  /* 0x0000000e100e722b */ /* 0x000fd00000000010 */
[----:B------:R-:W-:-:S08]  /*0770*/  DMUL R14, R14, 2.2250738585072013831e-308 ;  /* 0x001000000e0e7828 */ /* 0x000fd00000000000 */
[----:B------:R-:W-:-:S08]  /*0780*/  DFMA R10, -R10, R14, 1 ;  /* 0x3ff000000a0a742b */ /* 0x000fd0000000010e */
[----:B------:R-:W-:-:S08]  /*0790*/  DFMA R10, R10, R10, R10 ;  /* 0x0000000a0a0a722b */ /* 0x000fd0000000000a */
[----:B------:R-:W-:Y:S01]  /*07a0*/  DFMA R12, R14, R10, R14 ;  /* 0x0000000a0e0c722b */ /* 0x000fe2000000000e */
[----:B------:R-:W-:Y:S10]  /*07b0*/  BRA `(.L_x_17) ;  /* 0x0000000000307947 */ /* 0x000ff40003800000 */
.L_x_18:
[----:B------:R-:W-:Y:S01]  /*07c0*/  DMUL R10, R10, 8.11296384146066816958e+31 ;  /* 0x469000000a0a7828 */ /* 0x000fe20000000000 */
[----:B------:R-:W-:-:S05]  /*07d0*/  IMAD.MOV.U32 R12, RZ, RZ, R14 ;  /* 0x000000ffff0c7224 */ /* 0x000fca00078e000e */
[----:B------:R-:W0:Y:S02]  /*07e0*/  MUFU.RCP64H R13, R11 ;  /* 0x0000000b000d7308 */ /* 0x000e240000001800 */
[----:B0-----:R-:W-:-:S08]  /*07f0*/  DFMA R14, -R10, R12, 1 ;  /* 0x3ff000000a0e742b */ /* 0x001fd0000000010c */
[----:B------:R-:W-:-:S08]  /*0800*/  DFMA R14, R14, R14, R14 ;  /* 0x0000000e0e0e722b */ /* 0x000fd0000000000e */
[----:B------:R-:W-:-:S08]  /*0810*/  DFMA R14, R12, R14, R12 ;  /* 0x0000000e0c0e722b */ /* 0x000fd0000000000c */
[----:B------:R-:W-:-:S08]  /*0820*/  DFMA R12, -R10, R14, 1 ;  /* 0x3ff000000a0c742b */ /* 0x000fd0000000010e */
[----:B------:R-:W-:-:S08]  /*0830*/  DFMA R12, R14, R12, R14 ;  /* 0x0000000c0e0c722b */ /* 0x000fd0000000000e */
[----:B------:R-:W-:Y:S01]  /*0840*/  DMUL R12, R12, 8.11296384146066816958e+31 ;  /* 0x469000000c0c7828 */ /* 0x000fe20000000000 */
[----:B------:R-:W-:Y:S10]  /*0850*/  BRA `(.L_x_17) ;  /* 0x0000000000087947 */ /* 0x000ff40003800000 */
.L_x_16:
[----:B------:R-:W-:Y:S01]  /*0860*/  LOP3.LUT R13, R11, 0x80000, RZ, 0xfc, !PT ;  /* 0x000800000b0d7812 */ /* 0x000fe200078efcff */
[----:B------:R-:W-:-:S07]  /*0870*/  IMAD.MOV.U32 R12, RZ, RZ, R10 ;  /* 0x000000ffff0c7224 */ /* 0x000fce00078e000a */
.L_x_17:
[----:B------:R-:W-:Y:S05]  /*0880*/  BSYNC.RECONVERGENT B1 ;  /* 0x0000000000017941 */ /* 0x000fea0003800200 */
.L_x_15:
[----:B------:R-:W-:Y:S01]  /*0890*/  MOV R10, R6 ;  /* 0x00000006000a7202 */ /* 0x000fe20000000f00 */
[----:B------:R-:W-:-:S04]  /*08a0*/  IMAD.MOV.U32 R11, RZ, RZ, 0x0 ;  /* 0x00000000ff0b7424 */ /* 0x000fc800078e00ff */
[----:B------:R-:W-:Y:S05]  /*08b0*/  RET.REL.NODEC R10 `(_Z14sigmoid_kernelPdS_i) ;  /* 0xfffffff40ad07950 */ /* 0x000fea0003c3ffff */
.L_x_19:
        /* <DEDUP_REMOVED lines=12> */
.L_x_20:


//--------------------- .nv.shared.reserved.0     --------------------------
	.section	.nv.shared.reserved.0,"aw",@nobits
	.weak		__nv_reservedSMEM_offset_0_alias
	.size		__nv_reservedSMEM_offset_0_alias, 0, 64
	.other		__nv_reservedSMEM_offset_0_alias,@"STO_CUDA_RESERVED_SHARED STV_DEFAULT"
__nv_reservedSMEM_offset_0_alias:
	.zero		0
	.zero		64


//--------------------- .nv.constant0._Z12times_kernelPdS_S_i --------------------------
	.section	.nv.constant0._Z12times_kernelPdS_S_i,"a",@progbits
	.sectionflags	@""
	.align	4
.nv.constant0._Z12times_kernelPdS_S_i:
	.zero		924


//--------------------- .nv.constant0._Z26x_times_one_minus_x_kernelPdS_i --------------------------
	.section	.nv.constant0._Z26x_times_one_minus_x_kernelPdS_i,"a",@progbits
	.sectionflags	@""
	.align	4
.nv.constant0._Z26x_times_one_minus_x_kernelPdS_i:
	.zero		916


//--------------------- .nv.constant0._Z14sigmoid_kernelPdS_i --------------------------
	.section	.nv.constant0._Z14sigmoid_kernelPdS_i,"a",@progbits
	.sectionflags	@""
	.align	4
.nv.constant0._Z14sigmoid_kernelPdS_i:
	.zero		916


//--------------------- SYMBOLS --------------------------

	.type		.nv.reservedSmem.offset0,@object
	.size		.nv.reservedSmem.offset0,0x4
